//
// Generated by NVIDIA NVVM Compiler
//
// Compiler Build ID: CL-36424714
// Cuda compilation tools, release 13.0, V13.0.88
// Based on NVVM 20.0.0
//

.version 9.0
.target sm_100
.address_size 64

	// .globl	_Z12Triplet_LossPKfS0_S0_Pfiif
.extern .shared .align 16 .b8 smem[];

.visible .entry _Z12Triplet_LossPKfS0_S0_Pfiif(
	.param .u64 .ptr .align 1 _Z12Triplet_LossPKfS0_S0_Pfiif_param_0,
	.param .u64 .ptr .align 1 _Z12Triplet_LossPKfS0_S0_Pfiif_param_1,
	.param .u64 .ptr .align 1 _Z12Triplet_LossPKfS0_S0_Pfiif_param_2,
	.param .u64 .ptr .align 1 _Z12Triplet_LossPKfS0_S0_Pfiif_param_3,
	.param .u32 _Z12Triplet_LossPKfS0_S0_Pfiif_param_4,
	.param .u32 _Z12Triplet_LossPKfS0_S0_Pfiif_param_5,
	.param .f32 _Z12Triplet_LossPKfS0_S0_Pfiif_param_6
)
{
	.reg .pred 	%p<8>;
	.reg .b32 	%r<23>;
	.reg .b32 	%f<32>;
	.reg .b64 	%rd<15>;

	ld.param.u64 	%rd4, [_Z12Triplet_LossPKfS0_S0_Pfiif_param_0];
	ld.param.u64 	%rd5, [_Z12Triplet_LossPKfS0_S0_Pfiif_param_1];
	ld.param.u64 	%rd6, [_Z12Triplet_LossPKfS0_S0_Pfiif_param_2];
	ld.param.u64 	%rd7, [_Z12Triplet_LossPKfS0_S0_Pfiif_param_3];
	ld.param.u32 	%r13, [_Z12Triplet_LossPKfS0_S0_Pfiif_param_4];
	ld.param.u32 	%r12, [_Z12Triplet_LossPKfS0_S0_Pfiif_param_5];
	ld.param.f32 	%f7, [_Z12Triplet_LossPKfS0_S0_Pfiif_param_6];
	mov.u32 	%r1, %tid.x;
	mov.u32 	%r2, %ctaid.x;
	setp.ge.s32 	%p1, %r2, %r13;
	@%p1 bra 	$L__BB0_10;
	mov.u32 	%r22, %ntid.x;
	setp.ge.s32 	%p2, %r1, %r12;
	mov.f32 	%f30, 0f00000000;
	mov.f32 	%f31, %f30;
	@%p2 bra 	$L__BB0_4;
	mul.lo.s32 	%r4, %r12, %r2;
	cvta.to.global.u64 	%rd1, %rd4;
	cvta.to.global.u64 	%rd2, %rd5;
	cvta.to.global.u64 	%rd3, %rd6;
	mov.f32 	%f31, 0f00000000;
	mov.u32 	%r21, %r1;
	mov.f32 	%f30, %f31;
$L__BB0_3:
	add.s32 	%r14, %r21, %r4;
	mul.wide.s32 	%rd8, %r14, 4;
	add.s64 	%rd9, %rd1, %rd8;
	ld.global.f32 	%f10, [%rd9];
	add.s64 	%rd10, %rd2, %rd8;
	ld.global.f32 	%f11, [%rd10];
	add.s64 	%rd11, %rd3, %rd8;
	ld.global.f32 	%f12, [%rd11];
	sub.f32 	%f13, %f10, %f11;
	fma.rn.f32 	%f30, %f13, %f13, %f30;
	sub.f32 	%f14, %f10, %f12;
	fma.rn.f32 	%f31, %f14, %f14, %f31;
	add.s32 	%r21, %r21, %r22;
	setp.lt.s32 	%p3, %r21, %r12;
	@%p3 bra 	$L__BB0_3;
$L__BB0_4:
	shl.b32 	%r15, %r22, 2;
	mov.u32 	%r16, smem;
	add.s32 	%r7, %r16, %r15;
	shl.b32 	%r17, %r1, 2;
	add.s32 	%r8, %r16, %r17;
	st.shared.f32 	[%r8], %f30;
	add.s32 	%r9, %r7, %r17;
	st.shared.f32 	[%r9], %f31;
	bar.sync 	0;
	setp.lt.u32 	%p4, %r22, 2;
	@%p4 bra 	$L__BB0_8;
$L__BB0_5:
	shr.u32 	%r11, %r22, 1;
	setp.ge.u32 	%p5, %r1, %r11;
	@%p5 bra 	$L__BB0_7;
	shl.b32 	%r18, %r11, 2;
	add.s32 	%r19, %r8, %r18;
	ld.shared.f32 	%f15, [%r19];
	ld.shared.f32 	%f16, [%r8];
	add.f32 	%f17, %f15, %f16;
	st.shared.f32 	[%r8], %f17;
	add.s32 	%r20, %r9, %r18;
	ld.shared.f32 	%f18, [%r20];
	ld.shared.f32 	%f19, [%r9];
	add.f32 	%f20, %f18, %f19;
	st.shared.f32 	[%r9], %f20;
$L__BB0_7:
	bar.sync 	0;
	setp.gt.u32 	%p6, %r22, 3;
	mov.u32 	%r22, %r11;
	@%p6 bra 	$L__BB0_5;
$L__BB0_8:
	setp.ne.s32 	%p7, %r1, 0;
	@%p7 bra 	$L__BB0_10;
	ld.shared.f32 	%f21, [%r7];
	sqrt.rn.f32 	%f22, %f21;
	ld.shared.f32 	%f23, [smem];
	sqrt.rn.f32 	%f24, %f23;
	sub.f32 	%f25, %f24, %f22;
	add.f32 	%f26, %f7, %f25;
	max.f32 	%f27, %f26, 0f00000000;
	cvta.to.global.u64 	%rd12, %rd7;
	mul.wide.u32 	%rd13, %r2, 4;
	add.s64 	%rd14, %rd12, %rd13;
	st.global.f32 	[%rd14], %f27;
$L__BB0_10:
	ret;

}
	// .globl	_Z9block_sumPfS_i
.visible .entry _Z9block_sumPfS_i(
	.param .u64 .ptr .align 1 _Z9block_sumPfS_i_param_0,
	.param .u64 .ptr .align 1 _Z9block_sumPfS_i_param_1,
	.param .u32 _Z9block_sumPfS_i_param_2
)
{
	.reg .pred 	%p<7>;
	.reg .b32 	%r<16>;
	.reg .b32 	%f<15>;
	.reg .b64 	%rd<7>;

	ld.param.u64 	%rd2, [_Z9block_sumPfS_i_param_0];
	ld.param.u64 	%rd3, [_Z9block_sumPfS_i_param_1];
	ld.param.u32 	%r9, [_Z9block_sumPfS_i_param_2];
	mov.u32 	%r1, %tid.x;
	setp.ge.s32 	%p1, %r1, %r9;
	mov.f32 	%f14, 0f00000000;
	@%p1 bra 	$L__BB1_3;
	mov.u32 	%r2, %ntid.x;
	cvta.to.global.u64 	%rd1, %rd2;
	mov.f32 	%f14, 0f00000000;
	mov.u32 	%r14, %r1;
$L__BB1_2:
	mul.wide.s32 	%rd4, %r14, 4;
	add.s64 	%rd5, %rd1, %rd4;
	ld.global.f32 	%f6, [%rd5];
	add.f32 	%f14, %f14, %f6;
	add.s32 	%r14, %r14, %r2;
	setp.lt.s32 	%p2, %r14, %r9;
	@%p2 bra 	$L__BB1_2;
$L__BB1_3:
	shl.b32 	%r10, %r1, 2;
	mov.u32 	%r11, smem;
	add.s32 	%r5, %r11, %r10;
	st.shared.f32 	[%r5], %f14;
	mov.u32 	%r15, %ntid.x;
	setp.lt.u32 	%p3, %r15, 2;
	@%p3 bra 	$L__BB1_7;
$L__BB1_4:
	shr.u32 	%r8, %r15, 1;
	setp.ge.u32 	%p4, %r1, %r8;
	@%p4 bra 	$L__BB1_6;
	shl.b32 	%r12, %r8, 2;
	add.s32 	%r13, %r5, %r12;
	ld.shared.f32 	%f7, [%r13];
	ld.shared.f32 	%f8, [%r5];
	add.f32 	%f9, %f7, %f8;
	st.shared.f32 	[%r5], %f9;
$L__BB1_6:
	bar.sync 	0;
	setp.gt.u32 	%p5, %r15, 3;
	mov.u32 	%r15, %r8;
	@%p5 bra 	$L__BB1_4;
$L__BB1_7:
	setp.ne.s32 	%p6, %r1, 0;
	@%p6 bra 	$L__BB1_9;
	ld.shared.f32 	%f10, [smem];
	cvt.rn.f32.s32 	%f11, %r9;
	div.rn.f32 	%f12, %f10, %f11;
	cvta.to.global.u64 	%rd6, %rd3;
	st.global.f32 	[%rd6], %f12;
$L__BB1_9:
	ret;

}


// ===== COMPILED SASS (sm_100) =====

	.target	sm_100

	.elftype	@"ET_EXEC"


//--------------------- .note.nv.tkinfo           --------------------------
	.section	.note.nv.tkinfo,"",@"SHT_NOTE"
	.sectionflags	@"SHF_NOTE_NV_TKINFO"
	.tkinfo
        /*0018*/ 	.word	0x00000002
        /*0030*/ 	.string	""
        /*0030*/ 	.string	"ptxas"
        /*0030*/ 	.string	"Cuda compilation tools, release 13.0, V13.0.88"
        /*0030*/ 	.string	"Build cuda_13.0.r13.0/compiler.36424714_0"
        /*0030*/ 	.string	"-arch sm_100 -m 64 "



//--------------------- .note.nv.cuinfo           --------------------------
	.section	.note.nv.cuinfo,"",@"SHT_NOTE"
	.sectionflags	@"SHF_NOTE_NV_CUINFO"
        /*0018*/ 	.short	0x0002
        /*001a*/ 	.short	0x0064
        /*001c*/ 	.short	0x0082
	.zero		2


//--------------------- .nv.info                  --------------------------
	.section	.nv.info,"",@"SHT_CUDA_INFO"
	.align	4


	//----- nvinfo : EIATTR_REGCOUNT
	.align		4
        /*0000*/ 	.byte	0x04, 0x2f
        /*0002*/ 	.short	(.L_1 - .L_0)
	.align		4
.L_0:
        /*0004*/ 	.word	index@(_Z12Triplet_LossPKfS0_S0_Pfiif)
        /*0008*/ 	.word	0x0000001b


	//----- nvinfo : EIATTR_FRAME_SIZE
	.align		4
.L_1:
        /*000c*/ 	.byte	0x04, 0x11
        /*000e*/ 	.short	(.L_3 - .L_2)
	.align		4
.L_2:
        /*0010*/ 	.word	index@($__internal_1_$__cuda_sm20_sqrt_rn_f32_slowpath)
        /*0014*/ 	.word	0x00000000


	//----- nvinfo : EIATTR_FRAME_SIZE
	.align		4
.L_3:
        /*0018*/ 	.byte	0x04, 0x11
        /*001a*/ 	.short	(.L_5 - .L_4)
	.align		4
.L_4:
        /*001c*/ 	.word	index@(_Z12Triplet_LossPKfS0_S0_Pfiif)
        /*0020*/ 	.word	0x00000000


	//----- nvinfo : EIATTR_REGCOUNT
	.align		4
.L_5:
        /*0024*/ 	.byte	0x04, 0x2f
        /*0026*/ 	.short	(.L_7 - .L_6)
	.align		4
.L_6:
        /*0028*/ 	.word	index@(_Z9block_sumPfS_i)
        /*002c*/ 	.word	0x0000000e


	//----- nvinfo : EIATTR_FRAME_SIZE
	.align		4
.L_7:
        /*0030*/ 	.byte	0x04, 0x11
        /*0032*/ 	.short	(.L_9 - .L_8)
	.align		4
.L_8:
        /*0034*/ 	.word	index@($__internal_0_$__cuda_sm3x_div_rn_noftz_f32_slowpath)
        /*0038*/ 	.word	0x00000000


	//----- nvinfo : EIATTR_FRAME_SIZE
	.align		4
.L_9:
        /*003c*/ 	.byte	0x04, 0x11
        /*003e*/ 	.short	(.L_11 - .L_10)
	.align		4
.L_10:
        /*0040*/ 	.word	index@(_Z9block_sumPfS_i)
        /*0044*/ 	.word	0x00000000


	//----- nvinfo : EIATTR_MIN_STACK_SIZE
	.align		4
.L_11:
        /*0048*/ 	.byte	0x04, 0x12
        /*004a*/ 	.short	(.L_13 - .L_12)
	.align		4
.L_12:
        /*004c*/ 	.word	index@(_Z9block_sumPfS_i)
        /*0050*/ 	.word	0x00000000


	//----- nvinfo : EIATTR_MIN_STACK_SIZE
	.align		4
.L_13:
        /*0054*/ 	.byte	0x04, 0x12
        /*0056*/ 	.short	(.L_15 - .L_14)
	.align		4
.L_14:
        /*0058*/ 	.word	index@(_Z12Triplet_LossPKfS0_S0_Pfiif)
        /*005c*/ 	.word	0x00000000
.L_15:


//--------------------- .nv.compat                --------------------------
	.section	.nv.compat,"",@"SHT_CUDA_COMPAT_INFO"
	.align	4
        /*0000*/ 	.byte	0x02, 0x09, 0x00, 0x00, 0x02, 0x02, 0x01, 0x00, 0x02, 0x05, 0x05, 0x00, 0x03, 0x07, 0x01, 0x01
        /*0010*/ 	.byte	0x02, 0x03, 0x00, 0x00, 0x02, 0x06, 0x01, 0x00, 0x04, 0x0b, 0x08, 0x00, 0x01, 0x00, 0x00, 0x00
        /*0020*/ 	.byte	0x00, 0x00, 0x00, 0x00


//--------------------- .nv.info._Z9block_sumPfS_i --------------------------
	.section	.nv.info._Z9block_sumPfS_i,"",@"SHT_CUDA_INFO"
	.sectionflags	@""
	.align	4


	//----- nvinfo : EIATTR_CUDA_API_VERSION
	.align		4
        /*0000*/ 	.byte	0x04, 0x37
        /*0002*/ 	.short	(.L_17 - .L_16)
.L_16:
        /*0004*/ 	.word	0x00000082


	//----- nvinfo : EIATTR_KPARAM_INFO
	.align		4
.L_17:
        /*0008*/ 	.byte	0x04, 0x17
        /*000a*/ 	.short	(.L_19 - .L_18)
.L_18:
        /*000c*/ 	.word	0x00000000
        /*0010*/ 	.short	0x0002
        /*0012*/ 	.short	0x0010
        /*0014*/ 	.byte	0x00, 0xf0, 0x11, 0x00


	//----- nvinfo : EIATTR_KPARAM_INFO
	.align		4
.L_19:
        /*0018*/ 	.byte	0x04, 0x17
        /*001a*/ 	.short	(.L_21 - .L_20)
.L_20:
        /*001c*/ 	.word	0x00000000
        /*0020*/ 	.short	0x0001
        /*0022*/ 	.short	0x0008
        /*0024*/ 	.byte	0x00, 0xf5, 0x21, 0x00


	//----- nvinfo : EIATTR_KPARAM_INFO
	.align		4
.L_21:
        /*0028*/ 	.byte	0x04, 0x17
        /*002a*/ 	.short	(.L_23 - .L_22)
.L_22:
        /*002c*/ 	.word	0x00000000
        /*0030*/ 	.short	0x0000
        /*0032*/ 	.short	0x0000
        /*0034*/ 	.byte	0x00, 0xf5, 0x21, 0x00


	//----- nvinfo : EIATTR_SPARSE_MMA_MASK
	.align		4
.L_23:
        /*0038*/ 	.byte	0x03, 0x50
        /*003a*/ 	.short	0x0000


	//----- nvinfo : EIATTR_MAXREG_COUNT
	.align		4
        /*003c*/ 	.byte	0x03, 0x1b
        /*003e*/ 	.short	0x00ff


	//----- nvinfo : EIATTR_NUM_BARRIERS
	.align		4
        /*0040*/ 	.byte	0x02, 0x4c
        /*0042*/ 	.byte	0x01
	.zero		1


	//----- nvinfo : EIATTR_MERCURY_ISA_VERSION
	.align		4
        /*0044*/ 	.byte	0x03, 0x5f
        /*0046*/ 	.short	0x0101


	//----- nvinfo : EIATTR_VRC_CTA_INIT_COUNT
	.align		4
        /*0048*/ 	.byte	0x02, 0x4a
	.zero		1
	.zero		1


	//----- nvinfo : EIATTR_EXIT_INSTR_OFFSETS
	.align		4
        /*004c*/ 	.byte	0x04, 0x1c
        /*004e*/ 	.short	(.L_25 - .L_24)


	//   ....[0]....
.L_24:
        /*0050*/ 	.word	0x00000280


	//   ....[1]....
        /*0054*/ 	.word	0x000003b0


	//----- nvinfo : EIATTR_CRS_STACK_SIZE
	.align		4
.L_25:
        /*0058*/ 	.byte	0x04, 0x1e
        /*005a*/ 	.short	(.L_27 - .L_26)
.L_26:
        /*005c*/ 	.word	0x00000000


	//----- nvinfo : EIATTR_CBANK_PARAM_SIZE
	.align		4
.L_27:
        /*0060*/ 	.byte	0x03, 0x19
        /*0062*/ 	.short	0x0014


	//----- nvinfo : EIATTR_PARAM_CBANK
	.align		4
        /*0064*/ 	.byte	0x04, 0x0a
        /*0066*/ 	.short	(.L_29 - .L_28)
	.align		4
.L_28:
        /*0068*/ 	.word	index@(.nv.constant0._Z9block_sumPfS_i)
        /*006c*/ 	.short	0x0380
        /*006e*/ 	.short	0x0014


	//----- nvinfo : EIATTR_SW_WAR
	.align		4
.L_29:
        /*0070*/ 	.byte	0x04, 0x36
        /*0072*/ 	.short	(.L_31 - .L_30)
.L_30:
        /*0074*/ 	.word	0x00000008
.L_31:


//--------------------- .nv.info._Z12Triplet_LossPKfS0_S0_Pfiif --------------------------
	.section	.nv.info._Z12Triplet_LossPKfS0_S0_Pfiif,"",@"SHT_CUDA_INFO"
	.sectionflags	@""
	.align	4


	//----- nvinfo : EIATTR_CUDA_API_VERSION
	.align		4
        /*0000*/ 	.byte	0x04, 0x37
        /*0002*/ 	.short	(.L_33 - .L_32)
.L_32:
        /*0004*/ 	.word	0x00000082


	//----- nvinfo : EIATTR_KPARAM_INFO
	.align		4
.L_33:
        /*0008*/ 	.byte	0x04, 0x17
        /*000a*/ 	.short	(.L_35 - .L_34)
.L_34:
        /*000c*/ 	.word	0x00000000
        /*0010*/ 	.short	0x0006
        /*0012*/ 	.short	0x0028
        /*0014*/ 	.byte	0x00, 0xf0, 0x11, 0x00


	//----- nvinfo : EIATTR_KPARAM_INFO
	.align		4
.L_35:
        /*0018*/ 	.byte	0x04, 0x17
        /*001a*/ 	.short	(.L_37 - .L_36)
.L_36:
        /*001c*/ 	.word	0x00000000
        /*0020*/ 	.short	0x0005
        /*0022*/ 	.short	0x0024
        /*0024*/ 	.byte	0x00, 0xf0, 0x11, 0x00


	//----- nvinfo : EIATTR_KPARAM_INFO
	.align		4
.L_37:
        /*0028*/ 	.byte	0x04, 0x17
        /*002a*/ 	.short	(.L_39 - .L_38)
.L_38:
        /*002c*/ 	.word	0x00000000
        /*0030*/ 	.short	0x0004
        /*0032*/ 	.short	0x0020
        /*0034*/ 	.byte	0x00, 0xf0, 0x11, 0x00


	//----- nvinfo : EIATTR_KPARAM_INFO
	.align		4
.L_39:
        /*0038*/ 	.byte	0x04, 0x17
        /*003a*/ 	.short	(.L_41 - .L_40)
.L_40:
        /*003c*/ 	.word	0x00000000
        /*0040*/ 	.short	0x0003
        /*0042*/ 	.short	0x0018
        /*0044*/ 	.byte	0x00, 0xf5, 0x21, 0x00


	//----- nvinfo : EIATTR_KPARAM_INFO
	.align		4
.L_41:
        /*0048*/ 	.byte	0x04, 0x17
        /*004a*/ 	.short	(.L_43 - .L_42)
.L_42:
        /*004c*/ 	.word	0x00000000
        /*0050*/ 	.short	0x0002
        /*0052*/ 	.short	0x0010
        /*0054*/ 	.byte	0x00, 0xf5, 0x21, 0x00


	//----- nvinfo : EIATTR_KPARAM_INFO
	.align		4
.L_43:
        /*0058*/ 	.byte	0x04, 0x17
        /*005a*/ 	.short	(.L_45 - .L_44)
.L_44:
        /*005c*/ 	.word	0x00000000
        /*0060*/ 	.short	0x0001
        /*0062*/ 	.short	0x0008
        /*0064*/ 	.byte	0x00, 0xf5, 0x21, 0x00


	//----- nvinfo : EIATTR_KPARAM_INFO
	.align		4
.L_45:
        /*0068*/ 	.byte	0x04, 0x17
        /*006a*/ 	.short	(.L_47 - .L_46)
.L_46:
        /*006c*/ 	.word	0x00000000
        /*0070*/ 	.short	0x0000
        /*0072*/ 	.short	0x0000
        /*0074*/ 	.byte	0x00, 0xf5, 0x21, 0x00


	//----- nvinfo : EIATTR_SPARSE_MMA_MASK
	.align		4
.L_47:
        /*0078*/ 	.byte	0x03, 0x50
        /*007a*/ 	.short	0x0000


	//----- nvinfo : EIATTR_MAXREG_COUNT
	.align		4
        /*007c*/ 	.byte	0x03, 0x1b
        /*007e*/ 	.short	0x00ff


	//----- nvinfo : EIATTR_NUM_BARRIERS
	.align		4
        /*0080*/ 	.byte	0x02, 0x4c
        /*0082*/ 	.byte	0x01
	.zero		1


	//----- nvinfo : EIATTR_MERCURY_ISA_VERSION
	.align		4
        /*0084*/ 	.byte	0x03, 0x5f
        /*0086*/ 	.short	0x0101


	//----- nvinfo : EIATTR_VRC_CTA_INIT_COUNT
	.align		4
        /*0088*/ 	.byte	0x02, 0x4a
	.zero		1
	.zero		1


	//----- nvinfo : EIATTR_EXIT_INSTR_OFFSETS
	.align		4
        /*008c*/ 	.byte	0x04, 0x1c
        /*008e*/ 	.short	(.L_49 - .L_48)


	//   ....[0]....
.L_48:
        /*0090*/ 	.word	0x00000040


	//   ....[1]....
        /*0094*/ 	.word	0x00000430


	//   ....[2]....
        /*0098*/ 	.word	0x00000680


	//----- nvinfo : EIATTR_CRS_STACK_SIZE
	.align		4
.L_49:
        /*009c*/ 	.byte	0x04, 0x1e
        /*009e*/ 	.short	(.L_51 - .L_50)
.L_50:
        /*00a0*/ 	.word	0x00000000


	//----- nvinfo : EIATTR_CBANK_PARAM_SIZE
	.align		4
.L_51:
        /*00a4*/ 	.byte	0x03, 0x19
        /*00a6*/ 	.short	0x002c


	//----- nvinfo : EIATTR_PARAM_CBANK
	.align		4
        /*00a8*/ 	.byte	0x04, 0x0a
        /*00aa*/ 	.short	(.L_53 - .L_52)
	.align		4
.L_52:
        /*00ac*/ 	.word	index@(.nv.constant0._Z12Triplet_LossPKfS0_S0_Pfiif)
        /*00b0*/ 	.short	0x0380
        /*00b2*/ 	.short	0x002c


	//----- nvinfo : EIATTR_SW_WAR
	.align		4
.L_53:
        /*00b4*/ 	.byte	0x04, 0x36
        /*00b6*/ 	.short	(.L_55 - .L_54)
.L_54:
        /*00b8*/ 	.word	0x00000008
.L_55:


//--------------------- .nv.callgraph             --------------------------
	.section	.nv.callgraph,"",@"SHT_CUDA_CALLGRAPH"
	.align	4
	.sectionentsize	8
	.align		4
        /*0000*/ 	.word	0x00000000
	.align		4
        /*0004*/ 	.word	0xffffffff
	.align		4
        /*0008*/ 	.word	0x00000000
	.align		4
        /*000c*/ 	.word	0xfffffffe
	.align		4
        /*0010*/ 	.word	0x00000000
	.align		4
        /*0014*/ 	.word	0xfffffffd
	.align		4
        /*0018*/ 	.word	0x00000000
	.align		4
        /*001c*/ 	.word	0xfffffffc


//--------------------- .text._Z9block_sumPfS_i   --------------------------
	.section	.text._Z9block_sumPfS_i,"ax",@progbits
	.align	128
        .global         _Z9block_sumPfS_i
        .type           _Z9block_sumPfS_i,@function
        .size           _Z9block_sumPfS_i,(.L_x_28 - _Z9block_sumPfS_i)
        .other          _Z9block_sumPfS_i,@"STO_CUDA_ENTRY STV_DEFAULT"
_Z9block_sumPfS_i:
.text._Z9block_sumPfS_i:
[----:B------:R-:W-:Y:S01]  /*0000*/  LDC R1, c[0x0][0x37c] ;  /* 0x0000df00ff017b82 */ /* 0x000fe20000000800 */
[----:B------:R-:W0:Y:S01]  /*0010*/  S2R R6, SR_TID.X ;  /* 0x0000000000067919 */ /* 0x000e220000002100 */
[----:B------:R-:W0:Y:S01]  /*0020*/  LDCU UR4, c[0x0][0x390] ;  /* 0x00007200ff0477ac */ /* 0x000e220008000800 */
[----:B------:R-:W-:Y:S01]  /*0030*/  BSSY.RECONVERGENT B0, `(.L_x_0) ;  /* 0x000000f000007945 */ /* 0x000fe20003800200 */
[----:B------:R-:W-:Y:S01]  /*0040*/  IMAD.MOV.U32 R0, RZ, RZ, RZ ;  /* 0x000000ffff007224 */ /* 0x000fe200078e00ff */
[----:B------:R-:W1:Y:S01]  /*0050*/  LDCU.64 UR6, c[0x0][0x358] ;  /* 0x00006b00ff0677ac */ /* 0x000e620008000a00 */
[----:B0-----:R-:W-:-:S13]  /*0060*/  ISETP.GE.AND P0, PT, R6, UR4, PT ;  /* 0x0000000406007c0c */ /* 0x001fda000bf06270 */
[----:B-1----:R-:W-:Y:S05]  /*0070*/  @P0 BRA `(.L_x_1) ;  /* 0x0000000000280947 */ /* 0x002fea0003800000 */
[----:B------:R-:W0:Y:S01]  /*0080*/  LDC R8, c[0x0][0x360] ;  /* 0x0000d800ff087b82 */ /* 0x000e220000000800 */
[----:B------:R-:W-:Y:S02]  /*0090*/  IMAD.MOV.U32 R0, RZ, RZ, RZ ;  /* 0x000000ffff007224 */ /* 0x000fe400078e00ff */
[----:B------:R-:W-:-:S05]  /*00a0*/  IMAD.MOV.U32 R7, RZ, RZ, R6 ;  /* 0x000000ffff077224 */ /* 0x000fca00078e0006 */
[----:B------:R-:W1:Y:S02]  /*00b0*/  LDC.64 R4, c[0x0][0x380] ;  /* 0x0000e000ff047b82 */ /* 0x000e640000000a00 */
.L_x_2:
[----:B-1----:R-:W-:-:S06]  /*00c0*/  IMAD.WIDE R2, R7, 0x4, R4 ;  /* 0x0000000407027825 */ /* 0x002fcc00078e0204 */
[----:B------:R-:W2:Y:S01]  /*00d0*/  LDG.E R3, desc[UR6][R2.64] ;  /* 0x0000000602037981 */ /* 0x000ea2000c1e1900 */
[----:B0-----:R-:W-:-:S05]  /*00e0*/  IMAD.IADD R7, R8, 0x1, R7 ;  /* 0x0000000108077824 */ /* 0x001fca00078e0207 */
[----:B------:R-:W-:Y:S01]  /*00f0*/  ISETP.GE.AND P0, PT, R7, UR4, PT ;  /* 0x0000000407007c0c */ /* 0x000fe2000bf06270 */
[----:B--2---:R-:W-:-:S12]  /*0100*/  FADD R0, R3, R0 ;  /* 0x0000000003007221 */ /* 0x004fd80000000000 */
[----:B------:R-:W-:Y:S05]  /*0110*/  @!P0 BRA `(.L_x_2) ;  /* 0xfffffffc00e88947 */ /* 0x000fea000383ffff */
.L_x_1:
[----:B------:R-:W-:Y:S05]  /*0120*/  BSYNC.RECONVERGENT B0 ;  /* 0x0000000000007941 */ /* 0x000fea0003800200 */
.L_x_0:
[----:B------:R-:W0:Y:S01]  /*0130*/  S2UR UR5, SR_CgaCtaId ;  /* 0x00000000000579c3 */ /* 0x000e220000008800 */
[----:B------:R-:W-:Y:S01]  /*0140*/  UMOV UR4, 0x400 ;  /* 0x0000040000047882 */ /* 0x000fe20000000000 */
[----:B------:R-:W1:Y:S01]  /*0150*/  LDCU UR8, c[0x0][0x360] ;  /* 0x00006c00ff0877ac */ /* 0x000e620008000800 */
[----:B------:R-:W-:Y:S01]  /*0160*/  ISETP.NE.AND P1, PT, R6, RZ, PT ;  /* 0x000000ff0600720c */ /* 0x000fe20003f25270 */
[----:B-1----:R-:W-:Y:S02]  /*0170*/  UISETP.GE.U32.AND UP0, UPT, UR8, 0x2, UPT ;  /* 0x000000020800788c */ /* 0x002fe4000bf06070 */
[----:B0-----:R-:W-:-:S06]  /*0180*/  ULEA UR4, UR5, UR4, 0x18 ;  /* 0x0000000405047291 */ /* 0x001fcc000f8ec0ff */
[----:B------:R-:W-:-:S05]  /*0190*/  LEA R3, R6, UR4, 0x2 ;  /* 0x0000000406037c11 */ /* 0x000fca000f8e10ff */
[----:B------:R0:W-:Y:S01]  /*01a0*/  STS [R3], R0 ;  /* 0x0000000003007388 */ /* 0x0001e20000000800 */
[----:B------:R-:W-:Y:S05]  /*01b0*/  BRA.U !UP0, `(.L_x_3) ;  /* 0x0000000108307547 */ /* 0x000fea000b800000 */
[----:B0-----:R-:W-:-:S07]  /*01c0*/  IMAD.U32 R0, RZ, RZ, UR8 ;  /* 0x00000008ff007e24 */ /* 0x001fce000f8e00ff */
.L_x_4:
[----:B------:R-:W-:-:S04]  /*01d0*/  SHF.R.U32.HI R7, RZ, 0x1, R0 ;  /* 0x00000001ff077819 */ /* 0x000fc80000011600 */
[----:B------:R-:W-:-:S13]  /*01e0*/  ISETP.GE.U32.AND P0, PT, R6, R7, PT ;  /* 0x000000070600720c */ /* 0x000fda0003f06070 */
[----:B------:R-:W-:Y:S01]  /*01f0*/  @!P0 IMAD R2, R7, 0x4, R3 ;  /* 0x0000000407028824 */ /* 0x000fe200078e0203 */
[----:B------:R-:W-:Y:S05]  /*0200*/  @!P0 LDS R5, [R3] ;  /* 0x0000000003058984 */ /* 0x000fea0000000800 */
[----:B------:R-:W0:Y:S02]  /*0210*/  @!P0 LDS R2, [R2] ;  /* 0x0000000002028984 */ /* 0x000e240000000800 */
[----:B0-----:R-:W-:-:S05]  /*0220*/  @!P0 FADD R4, R2, R5 ;  /* 0x0000000502048221 */ /* 0x001fca0000000000 */
[----:B------:R1:W-:Y:S01]  /*0230*/  @!P0 STS [R3], R4 ;  /* 0x0000000403008388 */ /* 0x0003e20000000800 */
[----:B------:R-:W-:Y:S01]  /*0240*/  BAR.SYNC.DEFER_BLOCKING 0x0 ;  /* 0x0000000000007b1d */ /* 0x000fe20000010000 */
[----:B------:R-:W-:Y:S01]  /*0250*/  ISETP.GT.U32.AND P0, PT, R0, 0x3, PT ;  /* 0x000000030000780c */ /* 0x000fe20003f04070 */
[----:B------:R-:W-:-:S12]  /*0260*/  IMAD.MOV.U32 R0, RZ, RZ, R7 ;  /* 0x000000ffff007224 */ /* 0x000fd800078e0007 */
[----:B-1----:R-:W-:Y:S05]  /*0270*/  @P0 BRA `(.L_x_4) ;  /* 0xfffffffc00d40947 */ /* 0x002fea000383ffff */
.L_x_3:
[----:B------:R-:W-:Y:S05]  /*0280*/  @P1 EXIT ;  /* 0x000000000000194d */ /* 0x000fea0003800000 */
[----:B------:R-:W1:Y:S01]  /*0290*/  S2UR UR5, SR_CgaCtaId ;  /* 0x00000000000579c3 */ /* 0x000e620000008800 */
[----:B------:R-:W-:Y:S02]  /*02a0*/  UMOV UR4, 0x400 ;  /* 0x0000040000047882 */ /* 0x000fe40000000000 */
[----:B-1----:R-:W-:Y:S01]  /*02b0*/  ULEA UR4, UR5, UR4, 0x18 ;  /* 0x0000000405047291 */ /* 0x002fe2000f8ec0ff */
[----:B------:R-:W1:Y:S08]  /*02c0*/  LDCU UR5, c[0x0][0x390] ;  /* 0x00007200ff0577ac */ /* 0x000e700008000800 */
[----:B0-----:R-:W0:Y:S01]  /*02d0*/  LDS R0, [UR4] ;  /* 0x00000004ff007984 */ /* 0x001e220008000800 */
[----:B-1----:R-:W-:-:S04]  /*02e0*/  I2FP.F32.S32 R3, UR5 ;  /* 0x0000000500037c45 */ /* 0x002fc80008201400 */
[----:B------:R-:W1:Y:S02]  /*02f0*/  MUFU.RCP R2, R3 ;  /* 0x0000000300027308 */ /* 0x000e640000001000 */
[----:B-1----:R-:W-:-:S04]  /*0300*/  FFMA R5, -R3, R2, 1 ;  /* 0x3f80000003057423 */ /* 0x002fc80000000102 */
[----:B------:R-:W-:Y:S02]  /*0310*/  FFMA R5, R2, R5, R2 ;  /* 0x0000000502057223 */ /* 0x000fe40000000002 */
[----:B0-----:R-:W0:Y:S02]  /*0320*/  FCHK P0, R0, R3 ;  /* 0x0000000300007302 */ /* 0x001e240000000000 */
[----:B------:R-:W-:-:S04]  /*0330*/  FFMA R2, R0, R5, RZ ;  /* 0x0000000500027223 */ /* 0x000fc800000000ff */
[----:B------:R-:W-:-:S04]  /*0340*/  FFMA R4, -R3, R2, R0 ;  /* 0x0000000203047223 */ /* 0x000fc80000000100 */
[----:B------:R-:W-:Y:S01]  /*0350*/  FFMA R5, R5, R4, R2 ;  /* 0x0000000405057223 */ /* 0x000fe20000000002 */
[----:B0-----:R-:W-:Y:S06]  /*0360*/  @!P0 BRA `(.L_x_5) ;  /* 0x0000000000088947 */ /* 0x001fec0003800000 */
[----:B------:R-:W-:-:S07]  /*0370*/  MOV R2, 0x390 ;  /* 0x0000039000027802 */ /* 0x000fce0000000f00 */
[----:B------:R-:W-:Y:S05]  /*0380*/  CALL.REL.NOINC `($__internal_0_$__cuda_sm3x_div_rn_noftz_f32_slowpath) ;  /* 0x00000000000c7944 */ /* 0x000fea0003c00000 */
.L_x_5:
[----:B------:R-:W0:Y:S02]  /*0390*/  LDC.64 R2, c[0x0][0x388] ;  /* 0x0000e200ff027b82 */ /* 0x000e240000000a00 */
[----:B0-----:R-:W-:Y:S01]  /*03a0*/  STG.E desc[UR6][R2.64], R5 ;  /* 0x0000000502007986 */ /* 0x001fe2000c101906 */
[----:B------:R-:W-:Y:S05]  /*03b0*/  EXIT ;  /* 0x000000000000794d */ /* 0x000fea0003800000 */
        .weak           $__internal_0_$__cuda_sm3x_div_rn_noftz_f32_slowpath
        .type           $__internal_0_$__cuda_sm3x_div_rn_noftz_f32_slowpath,@function
        .size           $__internal_0_$__cuda_sm3x_div_rn_noftz_f32_slowpath,(.L_x_28 - $__internal_0_$__cuda_sm3x_div_rn_noftz_f32_slowpath)
$__internal_0_$__cuda_sm3x_div_rn_noftz_f32_slowpath:
[--C-:B------:R-:W-:Y:S01]  /*03c0*/  SHF.R.U32.HI R5, RZ, 0x17, R3.reuse ;  /* 0x00000017ff057819 */ /* 0x100fe20000011603 */
[--C-:B------:R-:W-:Y:S01]  /*03d0*/  IMAD.MOV.U32 R6, RZ, RZ, R0.reuse ;  /* 0x000000ffff067224 */ /* 0x100fe200078e0000 */
[----:B------:R-:W-:Y:S01]  /*03e0*/  SHF.R.U32.HI R4, RZ, 0x17, R0 ;  /* 0x00000017ff047819 */ /* 0x000fe20000011600 */
[----:B------:R-:W-:Y:S01]  /*03f0*/  IMAD.MOV.U32 R7, RZ, RZ, R3 ;  /* 0x000000ffff077224 */ /* 0x000fe200078e0003 */
[----:B------:R-:W-:Y:S02]  /*0400*/  LOP3.LUT R5, R5, 0xff, RZ, 0xc0, !PT ;  /* 0x000000ff05057812 */ /* 0x000fe400078ec0ff */
[----:B------:R-:W-:-:S03]  /*0410*/  LOP3.LUT R4, R4, 0xff, RZ, 0xc0, !PT ;  /* 0x000000ff04047812 */ /* 0x000fc600078ec0ff */
[----:B------:R-:W-:Y:S02]  /*0420*/  VIADD R10, R5, 0xffffffff ;  /* 0xffffffff050a7836 */ /* 0x000fe40000000000 */
[----:B------:R-:W-:-:S03]  /*0430*/  VIADD R9, R4, 0xffffffff ;  /* 0xffffffff04097836 */ /* 0x000fc60000000000 */
[----:B------:R-:W-:-:S04]  /*0440*/  ISETP.GT.U32.AND P0, PT, R10, 0xfd, PT ;  /* 0x000000fd0a00780c */ /* 0x000fc80003f04070 */
[----:B------:R-:W-:-:S13]  /*0450*/  ISETP.GT.U32.OR P0, PT, R9, 0xfd, P0 ;  /* 0x000000fd0900780c */ /* 0x000fda0000704470 */
[----:B------:R-:W-:Y:S01]  /*0460*/  @!P0 IMAD.MOV.U32 R8, RZ, RZ, RZ ;  /* 0x000000ffff088224 */ /* 0x000fe200078e00ff */
[----:B------:R-:W-:Y:S06]  /*0470*/  @!P0 BRA `(.L_x_6) ;  /* 0x00000000005c8947 */ /* 0x000fec0003800000 */
[----:B------:R-:W-:Y:S02]  /*0480*/  FSETP.GTU.FTZ.AND P0, PT, |R0|, +INF , PT ;  /* 0x7f8000000000780b */ /* 0x000fe40003f1c200 */
[----:B------:R-:W-:-:S04]  /*0490*/  FSETP.GTU.FTZ.AND P1, PT, |R3|, +INF , PT ;  /* 0x7f8000000300780b */ /* 0x000fc80003f3c200 */
[----:B------:R-:W-:-:S13]  /*04a0*/  PLOP3.LUT P0, PT, P0, P1, PT, 0xf8, 0x8f ;  /* 0x00000000008f781c */ /* 0x000fda0000703f70 */
[----:B------:R-:W-:Y:S05]  /*04b0*/  @P0 BRA `(.L_x_7) ;  /* 0x0000000400440947 */ /* 0x000fea0003800000 */
[----:B------:R-:W-:-:S13]  /*04c0*/  LOP3.LUT P0, RZ, R7, 0x7fffffff, R6, 0xc8, !PT ;  /* 0x7fffffff07ff7812 */ /* 0x000fda000780c806 */
[----:B------:R-:W-:Y:S05]  /*04d0*/  @!P0 BRA `(.L_x_8) ;  /* 0x0000000400348947 */ /* 0x000fea0003800000 */
[C---:B------:R-:W-:Y:S02]  /*04e0*/  FSETP.NEU.FTZ.AND P2, PT, |R0|.reuse, +INF , PT ;  /* 0x7f8000000000780b */ /* 0x040fe40003f5d200 */
[----:B------:R-:W-:Y:S02]  /*04f0*/  FSETP.NEU.FTZ.AND P1, PT, |R3|, +INF , PT ;  /* 0x7f8000000300780b */ /* 0x000fe40003f3d200 */
[----:B------:R-:W-:-:S11]  /*0500*/  FSETP.NEU.FTZ.AND P0, PT, |R0|, +INF , PT ;  /* 0x7f8000000000780b */ /* 0x000fd60003f1d200 */
[----:B------:R-:W-:Y:S05]  /*0510*/  @!P1 BRA !P2, `(.L_x_8) ;  /* 0x0000000400249947 */ /* 0x000fea0005000000 */
[----:B------:R-:W-:-:S04]  /*0520*/  LOP3.LUT P2, RZ, R6, 0x7fffffff, RZ, 0xc0, !PT ;  /* 0x7fffffff06ff7812 */ /* 0x000fc8000784c0ff */
[----:B------:R-:W-:-:S13]  /*0530*/  PLOP3.LUT P1, PT, P1, P2, PT, 0x2f, 0xf2 ;  /* 0x0000000000f2781c */ /* 0x000fda0000f24577 */
[----:B------:R-:W-:Y:S05]  /*0540*/  @P1 BRA `(.L_x_9) ;  /* 0x0000000400101947 */ /* 0x000fea0003800000 */
[----:B------:R-:W-:-:S04]  /*0550*/  LOP3.LUT P1, RZ, R7, 0x7fffffff, RZ, 0xc0, !PT ;  /* 0x7fffffff07ff7812 */ /* 0x000fc8000782c0ff */
[----:B------:R-:W-:-:S13]  /*0560*/  PLOP3.LUT P0, PT, P0, P1, PT, 0x2f, 0xf2 ;  /* 0x0000000000f2781c */ /* 0x000fda0000702577 */
[----:B------:R-:W-:Y:S05]  /*0570*/  @P0 BRA `(.L_x_10) ;  /* 0x0000000000f80947 */ /* 0x000fea0003800000 */
[----:B------:R-:W-:Y:S02]  /*0580*/  ISETP.GE.AND P0, PT, R9, RZ, PT ;  /* 0x000000ff0900720c */ /* 0x000fe40003f06270 */
[----:B------:R-:W-:-:S11]  /*0590*/  ISETP.GE.AND P1, PT, R10, RZ, PT ;  /* 0x000000ff0a00720c */ /* 0x000fd60003f26270 */
[----:B------:R-:W-:Y:S02]  /*05a0*/  @P0 IMAD.MOV.U32 R8, RZ, RZ, RZ ;  /* 0x000000ffff080224 */ /* 0x000fe400078e00ff */
[----:B------:R-:W-:Y:S01]  /*05b0*/  @!P0 FFMA R6, R0, 1.84467440737095516160e+19, RZ ;  /* 0x5f80000000068823 */ /* 0x000fe200000000ff */
[----:B------:R-:W-:Y:S02]  /*05c0*/  @!P0 IMAD.MOV.U32 R8, RZ, RZ, -0x40 ;  /* 0xffffffc0ff088424 */ /* 0x000fe400078e00ff */
[----:B------:R-:W-:Y:S02]  /*05d0*/  @!P1 FFMA R7, R3, 1.84467440737095516160e+19, RZ ;  /* 0x5f80000003079823 */ /* 0x000fe400000000ff */
[----:B------:R-:W-:-:S07]  /*05e0*/  @!P1 VIADD R8, R8, 0x40 ;  /* 0x0000004008089836 */ /* 0x000fce0000000000 */
.L_x_6:
[----:B------:R-:W-:Y:S01]  /*05f0*/  LEA R0, R5, 0xc0800000, 0x17 ;  /* 0xc080000005007811 */ /* 0x000fe200078eb8ff */
[----:B------:R-:W-:-:S04]  /*0600*/  VIADD R4, R4, 0xffffff81 ;  /* 0xffffff8104047836 */ /* 0x000fc80000000000 */
[----:B------:R-:W-:Y:S01]  /*0610*/  IMAD.IADD R7, R7, 0x1, -R0 ;  /* 0x0000000107077824 */ /* 0x000fe200078e0a00 */
[C---:B------:R-:W-:Y:S01]  /*0620*/  IADD3 R5, PT, PT, R4.reuse, 0x7f, -R5 ;  /* 0x0000007f04057810 */ /* 0x040fe20007ffe805 */
[----:B------:R-:W-:Y:S02]  /*0630*/  IMAD R0, R4, -0x800000, R6 ;  /* 0xff80000004007824 */ /* 0x000fe400078e0206 */
[----:B------:R-:W0:Y:S01]  /*0640*/  MUFU.RCP R3, R7 ;  /* 0x0000000700037308 */ /* 0x000e220000001000 */
[----:B------:R-:W-:Y:S01]  /*0650*/  FADD.FTZ R9, -R7, -RZ ;  /* 0x800000ff07097221 */ /* 0x000fe20000010100 */
[----:B------:R-:W-:-:S03]  /*0660*/  IMAD.IADD R5, R5, 0x1, R8 ;  /* 0x0000000105057824 */ /* 0x000fc600078e0208 */
[----:B0-----:R-:W-:-:S04]  /*0670*/  FFMA R10, R3, R9, 1 ;  /* 0x3f800000030a7423 */ /* 0x001fc80000000009 */
[----:B------:R-:W-:-:S04]  /*0680*/  FFMA R10, R3, R10, R3 ;  /* 0x0000000a030a7223 */ /* 0x000fc80000000003 */
[----:B------:R-:W-:-:S04]  /*0690*/  FFMA R3, R0, R10, RZ ;  /* 0x0000000a00037223 */ /* 0x000fc800000000ff */
[----:B------:R-:W-:-:S04]  /*06a0*/  FFMA R6, R9, R3, R0 ;  /* 0x0000000309067223 */ /* 0x000fc80000000000 */
[----:B------:R-:W-:-:S04]  /*06b0*/  FFMA R11, R10, R6, R3 ;  /* 0x000000060a0b7223 */ /* 0x000fc80000000003 */
[----:B------:R-:W-:-:S04]  /*06c0*/  FFMA R6, R9, R11, R0 ;  /* 0x0000000b09067223 */ /* 0x000fc80000000000 */
[----:B------:R-:W-:-:S05]  /*06d0*/  FFMA R3, R10, R6, R11 ;  /* 0x000000060a037223 */ /* 0x000fca000000000b */
[----:B------:R-:W-:-:S04]  /*06e0*/  SHF.R.U32.HI R0, RZ, 0x17, R3 ;  /* 0x00000017ff007819 */ /* 0x000fc80000011603 */
[----:B------:R-:W-:-:S05]  /*06f0*/  LOP3.LUT R0, R0, 0xff, RZ, 0xc0, !PT ;  /* 0x000000ff00007812 */ /* 0x000fca00078ec0ff */
[----:B------:R-:W-:-:S04]  /*0700*/  IMAD.IADD R8, R0, 0x1, R5 ;  /* 0x0000000100087824 */ /* 0x000fc800078e0205 */
[----:B------:R-:W-:-:S05]  /*0710*/  VIADD R0, R8, 0xffffffff ;  /* 0xffffffff08007836 */ /* 0x000fca0000000000 */
[----:B------:R-:W-:-:S13]  /*0720*/  ISETP.GE.U32.AND P0, PT, R0, 0xfe, PT ;  /* 0x000000fe0000780c */ /* 0x000fda0003f06070 */
[----:B------:R-:W-:Y:S05]  /*0730*/  @!P0 BRA `(.L_x_11) ;  /* 0x0000000000808947 */ /* 0x000fea0003800000 */
[----:B------:R-:W-:-:S13]  /*0740*/  ISETP.GT.AND P0, PT, R8, 0xfe, PT ;  /* 0x000000fe0800780c */ /* 0x000fda0003f04270 */
[----:B------:R-:W-:Y:S05]  /*0750*/  @P0 BRA `(.L_x_12) ;  /* 0x00000000006c0947 */ /* 0x000fea0003800000 */
[----:B------:R-:W-:-:S13]  /*0760*/  ISETP.GE.AND P0, PT, R8, 0x1, PT ;  /* 0x000000010800780c */ /* 0x000fda0003f06270 */
[----:B------:R-:W-:Y:S05]  /*0770*/  @P0 BRA `(.L_x_13) ;  /* 0x0000000000980947 */ /* 0x000fea0003800000 */
[----:B------:R-:W-:Y:S02]  /*0780*/  ISETP.GE.AND P0, PT, R8, -0x18, PT ;  /* 0xffffffe80800780c */ /* 0x000fe40003f06270 */
[----:B------:R-:W-:-:S11]  /*0790*/  LOP3.LUT R3, R3, 0x80000000, RZ, 0xc0, !PT ;  /* 0x8000000003037812 */ /* 0x000fd600078ec0ff */
[----:B------:R-:W-:Y:S05]  /*07a0*/  @!P0 BRA `(.L_x_13) ;  /* 0x00000000008c8947 */ /* 0x000fea0003800000 */
[-CC-:B------:R-:W-:Y:S01]  /*07b0*/  FFMA.RZ R0, R10, R6.reuse, R11.reuse ;  /* 0x000000060a007223 */ /* 0x180fe2000000c00b */
[----:B------:R-:W-:Y:S02]  /*07c0*/  VIADD R7, R8, 0x20 ;  /* 0x0000002008077836 */ /* 0x000fe40000000000 */
[-CC-:B------:R-:W-:Y:S01]  /*07d0*/  FFMA.RM R5, R10, R6.reuse, R11.reuse ;  /* 0x000000060a057223 */ /* 0x180fe2000000400b */
[----:B------:R-:W-:Y:S02]  /*07e0*/  ISETP.NE.AND P2, PT, R8, RZ, PT ;  /* 0x000000ff0800720c */ /* 0x000fe40003f45270 */
[----:B------:R-:W-:Y:S01]  /*07f0*/  LOP3.LUT R4, R0, 0x7fffff, RZ, 0xc0, !PT ;  /* 0x007fffff00047812 */ /* 0x000fe200078ec0ff */
[----:B------:R-:W-:Y:S01]  /*0800*/  FFMA.RP R0, R10, R6, R11 ;  /* 0x000000060a007223 */ /* 0x000fe2000000800b */
[----:B------:R-:W-:Y:S01]  /*0810*/  IMAD.MOV R6, RZ, RZ, -R8 ;  /* 0x000000ffff067224 */ /* 0x000fe200078e0a08 */
[----:B------:R-:W-:Y:S02]  /*0820*/  ISETP.NE.AND P1, PT, R8, RZ, PT ;  /* 0x000000ff0800720c */ /* 0x000fe40003f25270 */
[----:B------:R-:W-:-:S02]  /*0830*/  LOP3.LUT R4, R4, 0x800000, RZ, 0xfc, !PT ;  /* 0x0080000004047812 */ /* 0x000fc400078efcff */
[----:B------:R-:W-:Y:S02]  /*0840*/  FSETP.NEU.FTZ.AND P0, PT, R0, R5, PT ;  /* 0x000000050000720b */ /* 0x000fe40003f1d000 */
[----:B------:R-:W-:Y:S02]  /*0850*/  SHF.L.U32 R7, R4, R7, RZ ;  /* 0x0000000704077219 */ /* 0x000fe400000006ff */
[----:B------:R-:W-:Y:S02]  /*0860*/  SEL R5, R6, RZ, P2 ;  /* 0x000000ff06057207 */ /* 0x000fe40001000000 */
[----:B------:R-:W-:Y:S02]  /*0870*/  ISETP.NE.AND P1, PT, R7, RZ, P1 ;  /* 0x000000ff0700720c */ /* 0x000fe40000f25270 */
[----:B------:R-:W-:Y:S02]  /*0880*/  SHF.R.U32.HI R5, RZ, R5, R4 ;  /* 0x00000005ff057219 */ /* 0x000fe40000011604 */
[----:B------:R-:W-:-:S02]  /*0890*/  PLOP3.LUT P0, PT, P0, P1, PT, 0xf8, 0x8f ;  /* 0x00000000008f781c */ /* 0x000fc40000703f70 */
[----:B------:R-:W-:Y:S02]  /*08a0*/  SHF.R.U32.HI R7, RZ, 0x1, R5 ;  /* 0x00000001ff077819 */ /* 0x000fe40000011605 */
[----:B------:R-:W-:-:S04]  /*08b0*/  SEL R0, RZ, 0x1, !P0 ;  /* 0x00000001ff007807 */ /* 0x000fc80004000000 */
[----:B------:R-:W-:-:S04]  /*08c0*/  LOP3.LUT R0, R0, 0x1, R7, 0xf8, !PT ;  /* 0x0000000100007812 */ /* 0x000fc800078ef807 */
[----:B------:R-:W-:-:S05]  /*08d0*/  LOP3.LUT R0, R0, R5, RZ, 0xc0, !PT ;  /* 0x0000000500007212 */ /* 0x000fca00078ec0ff */
[----:B------:R-:W-:-:S05]  /*08e0*/  IMAD.IADD R0, R7, 0x1, R0 ;  /* 0x0000000107007824 */ /* 0x000fca00078e0200 */
[----:B------:R-:W-:Y:S01]  /*08f0*/  LOP3.LUT R3, R0, R3, RZ, 0xfc, !PT ;  /* 0x0000000300037212 */ /* 0x000fe200078efcff */
[----:B------:R-:W-:Y:S06]  /*0900*/  BRA `(.L_x_13) ;  /* 0x0000000000347947 */ /* 0x000fec0003800000 */
.L_x_12:
[----:B------:R-:W-:-:S04]  /*0910*/  LOP3.LUT R3, R3, 0x80000000, RZ, 0xc0, !PT ;  /* 0x8000000003037812 */ /* 0x000fc800078ec0ff */
[----:B------:R-:W-:Y:S01]  /*0920*/  LOP3.LUT R3, R3, 0x7f800000, RZ, 0xfc, !PT ;  /* 0x7f80000003037812 */ /* 0x000fe200078efcff */
[----:B------:R-:W-:Y:S06]  /*0930*/  BRA `(.L_x_13) ;  /* 0x0000000000287947 */ /* 0x000fec0003800000 */
.L_x_11:
[----:B------:R-:W-:Y:S01]  /*0940*/  IMAD R3, R5, 0x800000, R3 ;  /* 0x0080000005037824 */ /* 0x000fe200078e0203 */
[----:B------:R-:W-:Y:S06]  /*0950*/  BRA `(.L_x_13) ;  /* 0x0000000000207947 */ /* 0x000fec0003800000 */
.L_x_10:
[----:B------:R-:W-:-:S04]  /*0960*/  LOP3.LUT R3, R7, 0x80000000, R6, 0x48, !PT ;  /* 0x8000000007037812 */ /* 0x000fc800078e4806 */
[----:B------:R-:W-:Y:S01]  /*0970*/  LOP3.LUT R3, R3, 0x7f800000, RZ, 0xfc, !PT ;  /* 0x7f80000003037812 */ /* 0x000fe200078efcff */
[----:B------:R-:W-:Y:S06]  /*0980*/  BRA `(.L_x_13) ;  /* 0x0000000000147947 */ /* 0x000fec0003800000 */
.L_x_9:
[----:B------:R-:W-:Y:S01]  /*0990*/  LOP3.LUT R3, R7, 0x80000000, R6, 0x48, !PT ;  /* 0x8000000007037812 */ /* 0x000fe200078e4806 */
[----:B------:R-:W-:Y:S06]  /*09a0*/  BRA `(.L_x_13) ;  /* 0x00000000000c7947 */ /* 0x000fec0003800000 */
.L_x_8:
[----:B------:R-:W0:Y:S01]  /*09b0*/  MUFU.RSQ R3, -QNAN ;  /* 0xffc0000000037908 */ /* 0x000e220000001400 */
[----:B------:R-:W-:Y:S05]  /*09c0*/  BRA `(.L_x_13) ;  /* 0x0000000000047947 */ /* 0x000fea0003800000 */
.L_x_7:
[----:B------:R-:W-:-:S07]  /*09d0*/  FADD.FTZ R3, R0, R3 ;  /* 0x0000000300037221 */ /* 0x000fce0000010000 */
.L_x_13:
[----:B0-----:R-:W-:Y:S02]  /*09e0*/  IMAD.MOV.U32 R5, RZ, RZ, R3 ;  /* 0x000000ffff057224 */ /* 0x001fe400078e0003 */
[----:B------:R-:W-:-:S04]  /*09f0*/  IMAD.MOV.U32 R3, RZ, RZ, 0x0 ;  /* 0x00000000ff037424 */ /* 0x000fc800078e00ff */
[----:B------:R-:W-:Y:S05]  /*0a00*/  RET.REL.NODEC R2 `(_Z9block_sumPfS_i) ;  /* 0xfffffff4027c7950 */ /* 0x000fea0003c3ffff */
.L_x_14:
[----:B------:R-:W-:-:S00]  /*0a10*/  BRA `(.L_x_14) ;  /* 0xfffffffc00fc7947 */ /* 0x000fc0000383ffff */
[----:B------:R-:W-:-:S00]  /*0a20*/  NOP ;  /* 0x0000000000007918 */ /* 0x000fc00000000000 */
        /* <DEDUP_REMOVED lines=13> */
.L_x_28:


//--------------------- .text._Z12Triplet_LossPKfS0_S0_Pfiif --------------------------
	.section	.text._Z12Triplet_LossPKfS0_S0_Pfiif,"ax",@progbits
	.align	128
        .global         _Z12Triplet_LossPKfS0_S0_Pfiif
        .type           _Z12Triplet_LossPKfS0_S0_Pfiif,@function
        .size           _Z12Triplet_LossPKfS0_S0_Pfiif,(.L_x_29 - _Z12Triplet_LossPKfS0_S0_Pfiif)
        .other          _Z12Triplet_LossPKfS0_S0_Pfiif,@"STO_CUDA_ENTRY STV_DEFAULT"
_Z12Triplet_LossPKfS0_S0_Pfiif:
.text._Z12Triplet_LossPKfS0_S0_Pfiif:
[----:B------:R-:W-:Y:S01]  /*0000*/  LDC R1, c[0x0][0x37c] ;  /* 0x0000df00ff017b82 */ /* 0x000fe20000000800 */
[----:B------:R-:W0:Y:S01]  /*0010*/  S2R R14, SR_CTAID.X ;  /* 0x00000000000e7919 */ /* 0x000e220000002500 */
[----:B------:R-:W0:Y:S02]  /*0020*/  LDCU UR4, c[0x0][0x3a0] ;  /* 0x00007400ff0477ac */ /* 0x000e240008000800 */
[----:B0-----:R-:W-:-:S13]  /*0030*/  ISETP.GE.AND P0, PT, R14, UR4, PT ;  /* 0x000000040e007c0c */ /* 0x001fda000bf06270 */
[----:B------:R-:W-:Y:S05]  /*0040*/  @P0 EXIT ;  /* 0x000000000000094d */ /* 0x000fea0003800000 */
[----:B------:R-:W0:Y:S01]  /*0050*/  S2R R0, SR_TID.X ;  /* 0x0000000000007919 */ /* 0x000e220000002100 */
[----:B------:R-:W0:Y:S01]  /*0060*/  LDCU UR5, c[0x0][0x3a4] ;  /* 0x00007480ff0577ac */ /* 0x000e220008000800 */
[----:B------:R-:W-:Y:S01]  /*0070*/  MOV R2, 0x400 ;  /* 0x0000040000027802 */ /* 0x000fe20000000f00 */
[----:B------:R-:W-:Y:S01]  /*0080*/  BSSY.RECONVERGENT B0, `(.L_x_15) ;  /* 0x0000021000007945 */ /* 0x000fe20003800200 */
[----:B------:R-:W1:Y:S01]  /*0090*/  S2R R3, SR_CgaCtaId ;  /* 0x0000000000037919 */ /* 0x000e620000008800 */
[----:B------:R-:W2:Y:S01]  /*00a0*/  LDCU UR4, c[0x0][0x360] ;  /* 0x00006c00ff0477ac */ /* 0x000ea20008000800 */
[----:B------:R-:W-:Y:S02]  /*00b0*/  IMAD.MOV.U32 R19, RZ, RZ, RZ ;  /* 0x000000ffff137224 */ /* 0x000fe400078e00ff */
[----:B------:R-:W-:Y:S01]  /*00c0*/  IMAD.MOV.U32 R21, RZ, RZ, RZ ;  /* 0x000000ffff157224 */ /* 0x000fe200078e00ff */
[----:B------:R-:W3:Y:S01]  /*00d0*/  LDCU.64 UR6, c[0x0][0x358] ;  /* 0x00006b00ff0677ac */ /* 0x000ee20008000a00 */
[----:B--2---:R-:W-:-:S02]  /*00e0*/  MOV R15, UR4 ;  /* 0x00000004000f7c02 */ /* 0x004fc40008000f00 */
[----:B0-----:R-:W-:Y:S02]  /*00f0*/  ISETP.GE.AND P0, PT, R0, UR5, PT ;  /* 0x0000000500007c0c */ /* 0x001fe4000bf06270 */
[----:B-1----:R-:W-:-:S04]  /*0100*/  LEA R2, R3, R2, 0x18 ;  /* 0x0000000203027211 */ /* 0x002fc800078ec0ff */
[-C--:B------:R-:W-:Y:S02]  /*0110*/  LEA R17, R15, R2.reuse, 0x2 ;  /* 0x000000020f117211 */ /* 0x080fe400078e10ff */
[C---:B------:R-:W-:Y:S02]  /*0120*/  LEA R16, R0.reuse, R2, 0x2 ;  /* 0x0000000200107211 */ /* 0x040fe400078e10ff */
[----:B------:R-:W-:-:S03]  /*0130*/  LEA R18, R0, R17, 0x2 ;  /* 0x0000001100127211 */ /* 0x000fc600078e10ff */
[----:B---3--:R-:W-:Y:S05]  /*0140*/  @P0 BRA `(.L_x_16) ;  /* 0x0000000000500947 */ /* 0x008fea0003800000 */
[----:B------:R-:W0:Y:S01]  /*0150*/  LDC.64 R6, c[0x0][0x390] ;  /* 0x0000e400ff067b82 */ /* 0x000e220000000a00 */
[----:B------:R-:W-:Y:S01]  /*0160*/  HFMA2 R21, -RZ, RZ, 0, 0 ;  /* 0x00000000ff157431 */ /* 0x000fe200000001ff */
[----:B------:R-:W-:Y:S01]  /*0170*/  MOV R20, R0 ;  /* 0x0000000000147202 */ /* 0x000fe20000000f00 */
[----:B------:R-:W-:-:S05]  /*0180*/  IMAD.MOV.U32 R19, RZ, RZ, RZ ;  /* 0x000000ffff137224 */ /* 0x000fca00078e00ff */
[----:B------:R-:W1:Y:S08]  /*0190*/  LDC.64 R4, c[0x0][0x380] ;  /* 0x0000e000ff047b82 */ /* 0x000e700000000a00 */
[----:B------:R-:W2:Y:S02]  /*01a0*/  LDC.64 R2, c[0x0][0x388] ;  /* 0x0000e200ff027b82 */ /* 0x000ea40000000a00 */
.L_x_17:
[----:B------:R-:W-:-:S04]  /*01b0*/  IMAD R13, R14, UR5, R20 ;  /* 0x000000050e0d7c24 */ /* 0x000fc8000f8e0214 */
[----:B-1----:R-:W-:-:S04]  /*01c0*/  IMAD.WIDE R8, R13, 0x4, R4 ;  /* 0x000000040d087825 */ /* 0x002fc800078e0204 */
[C---:B--2---:R-:W-:Y:S02]  /*01d0*/  IMAD.WIDE R10, R13.reuse, 0x4, R2 ;  /* 0x000000040d0a7825 */ /* 0x044fe400078e0202 */
[----:B------:R-:W2:Y:S02]  /*01e0*/  LDG.E R8, desc[UR6][R8.64] ;  /* 0x0000000608087981 */ /* 0x000ea4000c1e1900 */
[----:B0-----:R-:W-:Y:S02]  /*01f0*/  IMAD.WIDE R12, R13, 0x4, R6 ;  /* 0x000000040d0c7825 */ /* 0x001fe400078e0206 */
[----:B------:R-:W2:Y:S04]  /*0200*/  LDG.E R11, desc[UR6][R10.64] ;  /* 0x000000060a0b7981 */ /* 0x000ea8000c1e1900 */
[----:B------:R-:W3:Y:S01]  /*0210*/  LDG.E R13, desc[UR6][R12.64] ;  /* 0x000000060c0d7981 */ /* 0x000ee2000c1e1900 */
[----:B------:R-:W-:-:S04]  /*0220*/  IADD3 R20, PT, PT, R15, R20, RZ ;  /* 0x000000140f147210 */ /* 0x000fc80007ffe0ff */
[----:B------:R-:W-:Y:S01]  /*0230*/  ISETP.GE.AND P0, PT, R20, UR5, PT ;  /* 0x0000000514007c0c */ /* 0x000fe2000bf06270 */
[C---:B--2---:R-:W-:Y:S01]  /*0240*/  FADD R22, R8.reuse, -R11 ;  /* 0x8000000b08167221 */ /* 0x044fe20000000000 */
[----:B---3--:R-:W-:-:S03]  /*0250*/  FADD R24, R8, -R13 ;  /* 0x8000000d08187221 */ /* 0x008fc60000000000 */
[----:B------:R-:W-:Y:S01]  /*0260*/  FFMA R19, R22, R22, R19 ;  /* 0x0000001616137223 */ /* 0x000fe20000000013 */
[----:B------:R-:W-:-:S07]  /*0270*/  FFMA R21, R24, R24, R21 ;  /* 0x0000001818157223 */ /* 0x000fce0000000015 */
[----:B------:R-:W-:Y:S05]  /*0280*/  @!P0 BRA `(.L_x_17) ;  /* 0xfffffffc00c88947 */ /* 0x000fea000383ffff */
.L_x_16:
[----:B------:R-:W-:Y:S05]  /*0290*/  BSYNC.RECONVERGENT B0 ;  /* 0x0000000000007941 */ /* 0x000fea0003800200 */
.L_x_15:
[----:B------:R-:W-:Y:S01]  /*02a0*/  ISETP.GE.U32.AND P0, PT, R15, 0x2, PT ;  /* 0x000000020f00780c */ /* 0x000fe20003f06070 */
[----:B------:R0:W-:Y:S04]  /*02b0*/  STS [R16], R19 ;  /* 0x0000001310007388 */ /* 0x0001e80000000800 */
[----:B------:R0:W-:Y:S01]  /*02c0*/  STS [R18], R21 ;  /* 0x0000001512007388 */ /* 0x0001e20000000800 */
[----:B------:R-:W-:Y:S07]  /*02d0*/  BAR.SYNC.DEFER_BLOCKING 0x0 ;  /* 0x0000000000007b1d */ /* 0x000fee0000010000 */
[----:B------:R-:W-:Y:S05]  /*02e0*/  @!P0 BRA `(.L_x_18) ;  /* 0x00000000004c8947 */ /* 0x000fea0003800000 */
.L_x_21:
[----:B------:R-:W-:Y:S01]  /*02f0*/  SHF.R.U32.HI R7, RZ, 0x1, R15 ;  /* 0x00000001ff077819 */ /* 0x000fe2000001160f */
[----:B------:R-:W-:Y:S03]  /*0300*/  BSSY.RECONVERGENT B0, `(.L_x_19) ;  /* 0x000000d000007945 */ /* 0x000fe60003800200 */
[----:B------:R-:W-:-:S13]  /*0310*/  ISETP.GE.U32.AND P0, PT, R0, R7, PT ;  /* 0x000000070000720c */ /* 0x000fda0003f06070 */
[----:B-1----:R-:W-:Y:S05]  /*0320*/  @P0 BRA `(.L_x_20) ;  /* 0x0000000000280947 */ /* 0x002fea0003800000 */
[C---:B------:R-:W-:Y:S01]  /*0330*/  LEA R2, R7.reuse, R16, 0x2 ;  /* 0x0000001007027211 */ /* 0x040fe200078e10ff */
[----:B------:R-:W-:Y:S01]  /*0340*/  LDS R3, [R16] ;  /* 0x0000000010037984 */ /* 0x000fe20000000800 */
[----:B------:R-:W-:-:S04]  /*0350*/  IMAD R4, R7, 0x4, R18 ;  /* 0x0000000407047824 */ /* 0x000fc800078e0212 */
[----:B------:R-:W1:Y:S02]  /*0360*/  LDS R2, [R2] ;  /* 0x0000000002027984 */ /* 0x000e640000000800 */
[----:B-1----:R-:W-:-:S05]  /*0370*/  FADD R3, R2, R3 ;  /* 0x0000000302037221 */ /* 0x002fca0000000000 */
[----:B------:R-:W-:Y:S04]  /*0380*/  STS [R16], R3 ;  /* 0x0000000310007388 */ /* 0x000fe80000000800 */
[----:B------:R-:W-:Y:S04]  /*0390*/  LDS R4, [R4] ;  /* 0x0000000004047984 */ /* 0x000fe80000000800 */
[----:B------:R-:W1:Y:S02]  /*03a0*/  LDS R5, [R18] ;  /* 0x0000000012057984 */ /* 0x000e640000000800 */
[----:B-1----:R-:W-:-:S05]  /*03b0*/  FADD R5, R4, R5 ;  /* 0x0000000504057221 */ /* 0x002fca0000000000 */
[----:B------:R1:W-:Y:S02]  /*03c0*/  STS [R18], R5 ;  /* 0x0000000512007388 */ /* 0x0003e40000000800 */
.L_x_20:
[----:B------:R-:W-:Y:S05]  /*03d0*/  BSYNC.RECONVERGENT B0 ;  /* 0x0000000000007941 */ /* 0x000fea0003800200 */
.L_x_19:
[----:B------:R-:W-:Y:S01]  /*03e0*/  BAR.SYNC.DEFER_BLOCKING 0x0 ;  /* 0x0000000000007b1d */ /* 0x000fe20000010000 */
[----:B------:R-:W-:Y:S02]  /*03f0*/  ISETP.GT.U32.AND P0, PT, R15, 0x3, PT ;  /* 0x000000030f00780c */ /* 0x000fe40003f04070 */
[----:B------:R-:W-:-:S11]  /*0400*/  MOV R15, R7 ;  /* 0x00000007000f7202 */ /* 0x000fd60000000f00 */
[----:B------:R-:W-:Y:S05]  /*0410*/  @P0 BRA `(.L_x_21) ;  /* 0xfffffffc00b40947 */ /* 0x000fea000383ffff */
.L_x_18:
[----:B------:R-:W-:-:S13]  /*0420*/  ISETP.NE.AND P0, PT, R0, RZ, PT ;  /* 0x000000ff0000720c */ /* 0x000fda0003f05270 */
[----:B------:R-:W-:Y:S05]  /*0430*/  @P0 EXIT ;  /* 0x000000000000094d */ /* 0x000fea0003800000 */
[----:B------:R-:W2:Y:S02]  /*0440*/  LDS R3, [R17] ;  /* 0x0000000011037984 */ /* 0x000ea40000000800 */
[----:B--2---:R-:W-:Y:S01]  /*0450*/  IADD3 R0, PT, PT, R3, -0xd000000, RZ ;  /* 0xf300000003007810 */ /* 0x004fe20007ffe0ff */
[----:B------:R2:W3:Y:S03]  /*0460*/  MUFU.RSQ R2, R3 ;  /* 0x0000000300027308 */ /* 0x0004e60000001400 */
[----:B------:R-:W-:-:S13]  /*0470*/  ISETP.GT.U32.AND P0, PT, R0, 0x727fffff, PT ;  /* 0x727fffff0000780c */ /* 0x000fda0003f04070 */
[----:B--2---:R-:W-:Y:S05]  /*0480*/  @!P0 BRA `(.L_x_22) ;  /* 0x0000000000148947 */ /* 0x004fea0003800000 */
[----:B------:R-:W-:Y:S02]  /*0490*/  MOV R0, R3 ;  /* 0x0000000300007202 */ /* 0x000fe40000000f00 */
[----:B------:R-:W-:-:S07]  /*04a0*/  MOV R6, 0x4c0 ;  /* 0x000004c000067802 */ /* 0x000fce0000000f00 */
[----:B01-3--:R-:W-:Y:S05]  /*04b0*/  CALL.REL.NOINC `($__internal_1_$__cuda_sm20_sqrt_rn_f32_slowpath) ;  /* 0x0000000000747944 */ /* 0x00bfea0003c00000 */
[----:B------:R-:W-:Y:S01]  /*04c0*/  IMAD.MOV.U32 R4, RZ, RZ, R5 ;  /* 0x000000ffff047224 */ /* 0x000fe200078e0005 */
[----:B------:R-:W-:Y:S06]  /*04d0*/  BRA `(.L_x_23) ;  /* 0x0000000000107947 */ /* 0x000fec0003800000 */
.L_x_22:
[----:B---3--:R-:W-:Y:S01]  /*04e0*/  FMUL.FTZ R4, R3, R2 ;  /* 0x0000000203047220 */ /* 0x008fe20000410000 */
[----:B------:R-:W-:-:S03]  /*04f0*/  FMUL.FTZ R0, R2, 0.5 ;  /* 0x3f00000002007820 */ /* 0x000fc60000410000 */
[----:B------:R-:W-:-:S04]  /*0500*/  FFMA R3, -R4, R4, R3 ;  /* 0x0000000404037223 */ /* 0x000fc80000000103 */
[----:B------:R-:W-:-:S07]  /*0510*/  FFMA R4, R3, R0, R4 ;  /* 0x0000000003047223 */ /* 0x000fce0000000004 */
.L_x_23:
[----:B------:R-:W2:Y:S01]  /*0520*/  S2UR UR5, SR_CgaCtaId ;  /* 0x00000000000579c3 */ /* 0x000ea20000008800 */
[----:B------:R-:W-:Y:S02]  /*0530*/  UMOV UR4, 0x400 ;  /* 0x0000040000047882 */ /* 0x000fe40000000000 */
[----:B--2---:R-:W-:-:S09]  /*0540*/  ULEA UR4, UR5, UR4, 0x18 ;  /* 0x0000000405047291 */ /* 0x004fd2000f8ec0ff */
[----:B------:R-:W2:Y:S02]  /*0550*/  LDS R0, [UR4] ;  /* 0x00000004ff007984 */ /* 0x000ea40008000800 */
[----:B--2---:R-:W-:Y:S01]  /*0560*/  IADD3 R2, PT, PT, R0, -0xd000000, RZ ;  /* 0xf300000000027810 */ /* 0x004fe20007ffe0ff */
[----:B------:R2:W3:Y:S03]  /*0570*/  MUFU.RSQ R3, R0 ;  /* 0x0000000000037308 */ /* 0x0004e60000001400 */
[----:B------:R-:W-:-:S13]  /*0580*/  ISETP.GT.U32.AND P0, PT, R2, 0x727fffff, PT ;  /* 0x727fffff0200780c */ /* 0x000fda0003f04070 */
[----:B--2---:R-:W-:Y:S05]  /*0590*/  @!P0 BRA `(.L_x_24) ;  /* 0x00000000000c8947 */ /* 0x004fea0003800000 */
[----:B------:R-:W-:-:S07]  /*05a0*/  MOV R6, 0x5c0 ;  /* 0x000005c000067802 */ /* 0x000fce0000000f00 */
[----:B01-3--:R-:W-:Y:S05]  /*05b0*/  CALL.REL.NOINC `($__internal_1_$__cuda_sm20_sqrt_rn_f32_slowpath) ;  /* 0x0000000000347944 */ /* 0x00bfea0003c00000 */
[----:B------:R-:W-:Y:S05]  /*05c0*/  BRA `(.L_x_25) ;  /* 0x0000000000107947 */ /* 0x000fea0003800000 */
.L_x_24:
[----:B-1-3--:R-:W-:Y:S01]  /*05d0*/  FMUL.FTZ R5, R0, R3 ;  /* 0x0000000300057220 */ /* 0x00afe20000410000 */
[----:B------:R-:W-:-:S03]  /*05e0*/  FMUL.FTZ R3, R3, 0.5 ;  /* 0x3f00000003037820 */ /* 0x000fc60000410000 */
[----:B------:R-:W-:-:S04]  /*05f0*/  FFMA R0, -R5, R5, R0 ;  /* 0x0000000505007223 */ /* 0x000fc80000000100 */
[----:B------:R-:W-:-:S07]  /*0600*/  FFMA R5, R0, R3, R5 ;  /* 0x0000000300057223 */ /* 0x000fce0000000005 */
.L_x_25:
[----:B------:R-:W1:Y:S01]  /*0610*/  LDC.64 R2, c[0x0][0x398] ;  /* 0x0000e600ff027b82 */ /* 0x000e620000000a00 */
[----:B------:R-:W2:Y:S01]  /*0620*/  LDCU UR4, c[0x0][0x3a8] ;  /* 0x00007500ff0477ac */ /* 0x000ea20008000800 */
[----:B------:R-:W-:-:S04]  /*0630*/  FADD R4, R5, -R4 ;  /* 0x8000000405047221 */ /* 0x000fc80000000000 */
[----:B--2---:R-:W-:Y:S01]  /*0640*/  FADD R4, R4, UR4 ;  /* 0x0000000404047e21 */ /* 0x004fe20008000000 */
[----:B-1----:R-:W-:-:S04]  /*0650*/  IMAD.WIDE.U32 R14, R14, 0x4, R2 ;  /* 0x000000040e0e7825 */ /* 0x002fc800078e0002 */
[----:B------:R-:W-:-:S05]  /*0660*/  FMNMX R3, RZ, R4, !PT ;  /* 0x00000004ff037209 */ /* 0x000fca0007800000 */
[----:B------:R-:W-:Y:S01]  /*0670*/  STG.E desc[UR6][R14.64], R3 ;  /* 0x000000030e007986 */ /* 0x000fe2000c101906 */
[----:B------:R-:W-:Y:S05]  /*0680*/  EXIT ;  /* 0x000000000000794d */ /* 0x000fea0003800000 */
        .weak           $__internal_1_$__cuda_sm20_sqrt_rn_f32_slowpath
        .type           $__internal_1_$__cuda_sm20_sqrt_rn_f32_slowpath,@function
        .size           $__internal_1_$__cuda_sm20_sqrt_rn_f32_slowpath,(.L_x_29 - $__internal_1_$__cuda_sm20_sqrt_rn_f32_slowpath)
$__internal_1_$__cuda_sm20_sqrt_rn_f32_slowpath:
[----:B------:R-:W-:-:S13]  /*0690*/  LOP3.LUT P0, RZ, R0, 0x7fffffff, RZ, 0xc0, !PT ;  /* 0x7fffffff00ff7812 */ /* 0x000fda000780c0ff */
[----:B------:R-:W-:Y:S01]  /*06a0*/  @!P0 MOV R2, R0 ;  /* 0x0000000000028202 */ /* 0x000fe20000000f00 */
[----:B------:R-:W-:Y:S06]  /*06b0*/  @!P0 BRA `(.L_x_26) ;  /* 0x0000000000448947 */ /* 0x000fec0003800000 */
[----:B------:R-:W-:-:S13]  /*06c0*/  FSETP.GEU.FTZ.AND P0, PT, R0, RZ, PT ;  /* 0x000000ff0000720b */ /* 0x000fda0003f1e000 */
[----:B------:R-:W-:Y:S01]  /*06d0*/  @!P0 MOV R2, 0x7fffffff ;  /* 0x7fffffff00028802 */ /* 0x000fe20000000f00 */
[----:B------:R-:W-:Y:S06]  /*06e0*/  @!P0 BRA `(.L_x_26) ;  /* 0x0000000000388947 */ /* 0x000fec0003800000 */
[----:B------:R-:W-:-:S13]  /*06f0*/  FSETP.GTU.FTZ.AND P0, PT, |R0|, +INF , PT ;  /* 0x7f8000000000780b */ /* 0x000fda0003f1c200 */
[----:B------:R-:W-:Y:S01]  /*0700*/  @P0 FADD.FTZ R2, R0, 1 ;  /* 0x3f80000000020421 */ /* 0x000fe20000010000 */
[----:B------:R-:W-:Y:S06]  /*0710*/  @P0 BRA `(.L_x_26) ;  /* 0x00000000002c0947 */ /* 0x000fec0003800000 */
[----:B------:R-:W-:-:S13]  /*0720*/  FSETP.NEU.FTZ.AND P0, PT, |R0|, +INF , PT ;  /* 0x7f8000000000780b */ /* 0x000fda0003f1d200 */
[----:B------:R-:W-:Y:S01]  /*0730*/  @!P0 IMAD.MOV.U32 R2, RZ, RZ, R0 ;  /* 0x000000ffff028224 */ /* 0x000fe200078e0000 */
[----:B------:R-:W-:Y:S06]  /*0740*/  @!P0 BRA `(.L_x_26) ;  /* 0x0000000000208947 */ /* 0x000fec0003800000 */
[----:B------:R-:W-:-:S04]  /*0750*/  FFMA R0, R0, 1.84467440737095516160e+19, RZ ;  /* 0x5f80000000007823 */ /* 0x000fc800000000ff */
[----:B------:R-:W0:Y:S02]  /*0760*/  MUFU.RSQ R3, R0 ;  /* 0x0000000000037308 */ /* 0x000e240000001400 */
[----:B0-----:R-:W-:Y:S01]  /*0770*/  FMUL.FTZ R5, R0, R3 ;  /* 0x0000000300057220 */ /* 0x001fe20000410000 */
[----:B------:R-:W-:-:S03]  /*0780*/  FMUL.FTZ R3, R3, 0.5 ;  /* 0x3f00000003037820 */ /* 0x000fc60000410000 */
[----:B------:R-:W-:-:S04]  /*0790*/  FADD.FTZ R2, -R5, -RZ ;  /* 0x800000ff05027221 */ /* 0x000fc80000010100 */
[----:B------:R-:W-:-:S04]  /*07a0*/  FFMA R2, R5, R2, R0 ;  /* 0x0000000205027223 */ /* 0x000fc80000000000 */
[----:B------:R-:W-:-:S04]  /*07b0*/  FFMA R2, R2, R3, R5 ;  /* 0x0000000302027223 */ /* 0x000fc80000000005 */
[----:B------:R-:W-:-:S07]  /*07c0*/  FMUL.FTZ R2, R2, 2.3283064365386962891e-10 ;  /* 0x2f80000002027820 */ /* 0x000fce0000410000 */
.L_x_26:
[----:B------:R-:W-:Y:S01]  /*07d0*/  HFMA2 R3, -RZ, RZ, 0, 0 ;  /* 0x00000000ff037431 */ /* 0x000fe200000001ff */
[----:B------:R-:W-:Y:S02]  /*07e0*/  MOV R5, R2 ;  /* 0x0000000200057202 */ /* 0x000fe40000000f00 */
[----:B------:R-:W-:-:S04]  /*07f0*/  MOV R2, R6 ;  /* 0x0000000600027202 */ /* 0x000fc80000000f00 */
[----:B------:R-:W-:Y:S05]  /*0800*/  RET.REL.NODEC R2 `(_Z12Triplet_LossPKfS0_S0_Pfiif) ;  /* 0xfffffff402fc7950 */ /* 0x000fea0003c3ffff */
.L_x_27:
        /* <DEDUP_REMOVED lines=15> */
.L_x_29:


//--------------------- .nv.shared._Z9block_sumPfS_i --------------------------
	.section	.nv.shared._Z9block_sumPfS_i,"aw",@nobits
	.sectionflags	@""
	.align	16
	.zero		1024


//--------------------- .nv.shared.reserved.0     --------------------------
	.section	.nv.shared.reserved.0,"aw",@nobits
	.weak		__nv_reservedSMEM_offset_0_alias
	.size		__nv_reservedSMEM_offset_0_alias, 0, 64
	.other		__nv_reservedSMEM_offset_0_alias,@"STO_CUDA_RESERVED_SHARED STV_DEFAULT"
__nv_reservedSMEM_offset_0_alias:
	.zero		0
	.zero		64


//--------------------- .nv.shared._Z12Triplet_LossPKfS0_S0_Pfiif --------------------------
	.section	.nv.shared._Z12Triplet_LossPKfS0_S0_Pfiif,"aw",@nobits
	.sectionflags	@""
	.align	16
	.zero		1024


//--------------------- .nv.constant0._Z9block_sumPfS_i --------------------------
	.section	.nv.constant0._Z9block_sumPfS_i,"a",@progbits
	.sectionflags	@""
	.align	4
.nv.constant0._Z9block_sumPfS_i:
	.zero		916


//--------------------- .nv.constant0._Z12Triplet_LossPKfS0_S0_Pfiif --------------------------
	.section	.nv.constant0._Z12Triplet_LossPKfS0_S0_Pfiif,"a",@progbits
	.sectionflags	@""
	.align	4
.nv.constant0._Z12Triplet_LossPKfS0_S0_Pfiif:
	.zero		940


//--------------------- SYMBOLS --------------------------

	.type		.nv.reservedSmem.offset0,@object
	.size		.nv.reservedSmem.offset0,0x4
	.type		.nv.reservedSmem.cap,@object
	.size		.nv.reservedSmem.cap,0x4
